	.headerflags	@"EF_CUDA_TEXMODE_UNIFIED EF_CUDA_64BIT_ADDRESS EF_CUDA_ACCELERATORS EF_CUDA_SM90 EF_CUDA_VIRTUAL_SM(EF_CUDA_SM90)"
	.elftype	@"ET_EXEC"


//--------------------- .nv.info                  --------------------------
	.section	.nv.info,"",@"SHT_CUDA_INFO"
	.align	4


	//----- nvinfo : EIATTR_REGCOUNT
	.align		4
        /*0000*/ 	.byte	0x04, 0x2f
        /*0002*/ 	.short	(.L_3 - .L_2)
	.align		4
.L_2:
        /*0004*/ 	.word	index@(triton_poi_fused__native_batch_norm_legit_no_training_add_native_batch_norm_backward_relu_3)
        /*0008*/ 	.word	0x0000001a


	//----- nvinfo : EIATTR_MIN_STACK_SIZE
	.align		4
.L_3:
        /*000c*/ 	.byte	0x04, 0x12
        /*000e*/ 	.short	(.L_5 - .L_4)
	.align		4
.L_4:
        /*0010*/ 	.word	index@(triton_poi_fused__native_batch_norm_legit_no_training_add_native_batch_norm_backward_relu_3)
        /*0014*/ 	.word	0x00000000


	//----- nvinfo : EIATTR_FRAME_SIZE
	.align		4
.L_5:
        /*0018*/ 	.byte	0x04, 0x11
        /*001a*/ 	.short	(.L_7 - .L_6)
	.align		4
.L_6:
        /*001c*/ 	.word	index@(triton_poi_fused__native_batch_norm_legit_no_training_add_native_batch_norm_backward_relu_3)
        /*0020*/ 	.word	0x00000000


	//----- nvinfo : EIATTR_MIN_STACK_SIZE
	.align		4
.L_7:
        /*0024*/ 	.byte	0x04, 0x12
        /*0026*/ 	.short	(.L_9 - .L_8)
	.align		4
.L_8:
        /*0028*/ 	.word	index@(triton_poi_fused__native_batch_norm_legit_no_training_add_native_batch_norm_backward_relu_3)
        /*002c*/ 	.word	0x00000000
.L_9:


//--------------------- .nv.info.triton_poi_fused__native_batch_norm_legit_no_training_add_native_batch_norm_backward_relu_3 --------------------------
	.section	.nv.info.triton_poi_fused__native_batch_norm_legit_no_training_add_native_batch_norm_backward_relu_3,"",@"SHT_CUDA_INFO"
	.sectionflags	@""
	.align	4


	//----- nvinfo : EIATTR_CUDA_API_VERSION
	.align		4
        /*0000*/ 	.byte	0x04, 0x37
        /*0002*/ 	.short	(.L_11 - .L_10)
.L_10:
        /*0004*/ 	.word	0x0000007c


	//----- nvinfo : EIATTR_KPARAM_INFO
	.align		4
.L_11:
        /*0008*/ 	.byte	0x04, 0x17
        /*000a*/ 	.short	(.L_13 - .L_12)
.L_12:
        /*000c*/ 	.word	0x00000000
        /*0010*/ 	.short	0x0008
        /*0012*/ 	.short	0x0040
        /*0014*/ 	.byte	0x00, 0xf0, 0x11, 0x00


	//----- nvinfo : EIATTR_KPARAM_INFO
	.align		4
.L_13:
        /*0018*/ 	.byte	0x04, 0x17
        /*001a*/ 	.short	(.L_15 - .L_14)
.L_14:
        /*001c*/ 	.word	0x00000000
        /*0020*/ 	.short	0x0007
        /*0022*/ 	.short	0x0038
        /*0024*/ 	.byte	0x00, 0xf4, 0x21, 0x00


	//----- nvinfo : EIATTR_KPARAM_INFO
	.align		4
.L_15:
        /*0028*/ 	.byte	0x04, 0x17
        /*002a*/ 	.short	(.L_17 - .L_16)
.L_16:
        /*002c*/ 	.word	0x00000000
        /*0030*/ 	.short	0x0006
        /*0032*/ 	.short	0x0030
        /*0034*/ 	.byte	0x00, 0xf4, 0x21, 0x00


	//----- nvinfo : EIATTR_KPARAM_INFO
	.align		4
.L_17:
        /*0038*/ 	.byte	0x04, 0x17
        /*003a*/ 	.short	(.L_19 - .L_18)
.L_18:
        /*003c*/ 	.word	0x00000000
        /*0040*/ 	.short	0x0005
        /*0042*/ 	.short	0x0028
        /*0044*/ 	.byte	0x00, 0xf4, 0x21, 0x00


	//----- nvinfo : EIATTR_KPARAM_INFO
	.align		4
.L_19:
        /*0048*/ 	.byte	0x04, 0x17
        /*004a*/ 	.short	(.L_21 - .L_20)
.L_20:
        /*004c*/ 	.word	0x00000000
        /*0050*/ 	.short	0x0004
        /*0052*/ 	.short	0x0020
        /*0054*/ 	.byte	0x00, 0xf4, 0x21, 0x00


	//----- nvinfo : EIATTR_KPARAM_INFO
	.align		4
.L_21:
        /*0058*/ 	.byte	0x04, 0x17
        /*005a*/ 	.short	(.L_23 - .L_22)
.L_22:
        /*005c*/ 	.word	0x00000000
        /*0060*/ 	.short	0x0003
        /*0062*/ 	.short	0x0018
        /*0064*/ 	.byte	0x00, 0xf4, 0x21, 0x00


	//----- nvinfo : EIATTR_KPARAM_INFO
	.align		4
.L_23:
        /*0068*/ 	.byte	0x04, 0x17
        /*006a*/ 	.short	(.L_25 - .L_24)
.L_24:
        /*006c*/ 	.word	0x00000000
        /*0070*/ 	.short	0x0002
        /*0072*/ 	.short	0x0010
        /*0074*/ 	.byte	0x00, 0xf4, 0x21, 0x00


	//----- nvinfo : EIATTR_KPARAM_INFO
	.align		4
.L_25:
        /*0078*/ 	.byte	0x04, 0x17
        /*007a*/ 	.short	(.L_27 - .L_26)
.L_26:
        /*007c*/ 	.word	0x00000000
        /*0080*/ 	.short	0x0001
        /*0082*/ 	.short	0x0008
        /*0084*/ 	.byte	0x00, 0xf4, 0x21, 0x00


	//----- nvinfo : EIATTR_KPARAM_INFO
	.align		4
.L_27:
        /*0088*/ 	.byte	0x04, 0x17
        /*008a*/ 	.short	(.L_29 - .L_28)
.L_28:
        /*008c*/ 	.word	0x00000000
        /*0090*/ 	.short	0x0000
        /*0092*/ 	.short	0x0000
        /*0094*/ 	.byte	0x00, 0xf4, 0x21, 0x00


	//----- nvinfo : EIATTR_SPARSE_MMA_MASK
	.align		4
.L_29:
        /*0098*/ 	.byte	0x03, 0x50
        /*009a*/ 	.short	0x0000


	//----- nvinfo : EIATTR_MAXREG_COUNT
	.align		4
        /*009c*/ 	.byte	0x03, 0x1b
        /*009e*/ 	.short	0x00ff


	//----- nvinfo : EIATTR_EXIT_INSTR_OFFSETS
	.align		4
        /*00a0*/ 	.byte	0x04, 0x1c
        /*00a2*/ 	.short	(.L_31 - .L_30)


	//   ....[0]....
.L_30:
        /*00a4*/ 	.word	0x00000500


	//   ....[1]....
        /*00a8*/ 	.word	0x00000520


	//----- nvinfo : EIATTR_REQNTID
	.align		4
.L_31:
        /*00ac*/ 	.byte	0x04, 0x10
        /*00ae*/ 	.short	(.L_33 - .L_32)
.L_32:
        /*00b0*/ 	.word	0x00000080
        /*00b4*/ 	.word	0x00000001
        /*00b8*/ 	.word	0x00000001


	//----- nvinfo : EIATTR_CBANK_PARAM_SIZE
	.align		4
.L_33:
        /*00bc*/ 	.byte	0x03, 0x19
        /*00be*/ 	.short	0x0044


	//----- nvinfo : EIATTR_PARAM_CBANK
	.align		4
        /*00c0*/ 	.byte	0x04, 0x0a
        /*00c2*/ 	.short	(.L_35 - .L_34)
	.align		4
.L_34:
        /*00c4*/ 	.word	index@(.nv.constant0.triton_poi_fused__native_batch_norm_legit_no_training_add_native_batch_norm_backward_relu_3)
        /*00c8*/ 	.short	0x0210
        /*00ca*/ 	.short	0x0044


	//----- nvinfo : EIATTR_SW_WAR
	.align		4
.L_35:
        /*00cc*/ 	.byte	0x04, 0x36
        /*00ce*/ 	.short	(.L_37 - .L_36)
.L_36:
        /*00d0*/ 	.word	0x00000008
.L_37:


//--------------------- .nv.callgraph             --------------------------
	.section	.nv.callgraph,"",@"SHT_CUDA_CALLGRAPH"
	.align	4
	.sectionentsize	8
	.align		4
        /*0000*/ 	.word	0x00000000
	.align		4
        /*0004*/ 	.word	0xffffffff
	.align		4
        /*0008*/ 	.word	0x00000000
	.align		4
        /*000c*/ 	.word	0xfffffffe
	.align		4
        /*0010*/ 	.word	0x00000000
	.align		4
        /*0014*/ 	.word	0xfffffffd
	.align		4
        /*0018*/ 	.word	0x00000000
	.align		4
        /*001c*/ 	.word	0xfffffffc


//--------------------- .nv.constant4             --------------------------
	.section	.nv.constant4,"a",@progbits
	.align	8
	.align		8
.nv.constant4:
        /*0000*/ 	.dword	_$_str
	.align		8
        /*0008*/ 	.dword	_$_str_$_2


//--------------------- .text.triton_poi_fused__native_batch_norm_legit_no_training_add_native_batch_norm_backward_relu_3 --------------------------
	.section	.text.triton_poi_fused__native_batch_norm_legit_no_training_add_native_batch_norm_backward_relu_3,"ax",@progbits
	.align	128
        .global         triton_poi_fused__native_batch_norm_legit_no_training_add_native_batch_norm_backward_relu_3
        .type           triton_poi_fused__native_batch_norm_legit_no_training_add_native_batch_norm_backward_relu_3,@function
        .size           triton_poi_fused__native_batch_norm_legit_no_training_add_native_batch_norm_backward_relu_3,(.L_x_1 - triton_poi_fused__native_batch_norm_legit_no_training_add_native_batch_norm_backward_relu_3)
        .other          triton_poi_fused__native_batch_norm_legit_no_training_add_native_batch_norm_backward_relu_3,@"STO_CUDA_ENTRY STV_DEFAULT"
triton_poi_fused__native_batch_norm_legit_no_training_add_native_batch_norm_backward_relu_3:
.text.triton_poi_fused__native_batch_norm_legit_no_training_add_native_batch_norm_backward_relu_3:
[----:B------:R-:W0:Y:S01]  /*0000*/  LDC R1, c[0x0][0x28] ;  /* 0x00000a00ff017b82 */ /* 0x000e220000000800 */
[----:B------:R-:W1:Y:S07]  /*0010*/  S2R R0, SR_TID.X ;  /* 0x0000000000007919 */ /* 0x000e6e0000002100 */
[----:B------:R-:W2:Y:S01]  /*0020*/  LDC.64 R18, c[0x0][0x228] ;  /* 0x00008a00ff127b82 */ /* 0x000ea20000000a00 */
[----:B------:R-:W-:Y:S02]  /*0030*/  CS2R R6, SRZ ;  /* 0x0000000000067805 */ /* 0x000fe4000001ff00 */
[----:B------:R-:W-:Y:S01]  /*0040*/  CS2R R10, SRZ ;  /* 0x00000000000a7805 */ /* 0x000fe2000001ff00 */
[----:B------:R-:W3:Y:S01]  /*0050*/  S2R R3, SR_CTAID.X ;  /* 0x0000000000037919 */ /* 0x000ee20000002500 */
[----:B------:R-:W-:-:S03]  /*0060*/  ULDC.64 UR4, c[0x0][0x208] ;  /* 0x0000820000047ab9 */ /* 0x000fc60000000a00 */
[----:B------:R-:W4:Y:S08]  /*0070*/  LDC.64 R16, c[0x0][0x210] ;  /* 0x00008400ff107b82 */ /* 0x000f300000000a00 */
[----:B------:R-:W5:Y:S08]  /*0080*/  LDC.64 R20, c[0x0][0x218] ;  /* 0x00008600ff147b82 */ /* 0x000f700000000a00 */
[----:B------:R-:W4:Y:S01]  /*0090*/  LDC.64 R22, c[0x0][0x220] ;  /* 0x00008800ff167b82 */ /* 0x000f220000000a00 */
[----:B-1----:R-:W-:-:S07]  /*00a0*/  SHF.L.U32 R0, R0, 0x1, RZ ;  /* 0x0000000100007819 */ /* 0x002fce00000006ff */
[----:B------:R-:W1:Y:S01]  /*00b0*/  LDC.64 R8, c[0x0][0x230] ;  /* 0x00008c00ff087b82 */ /* 0x000e620000000a00 */
[----:B------:R-:W-:-:S04]  /*00c0*/  LOP3.LUT R0, R0, 0xfe, RZ, 0xc0, !PT ;  /* 0x000000fe00007812 */ /* 0x000fc800078ec0ff */
[----:B---3--:R-:W-:-:S03]  /*00d0*/  LEA R0, R3, R0, 0x8 ;  /* 0x0000000003007211 */ /* 0x008fc600078e40ff */
[----:B------:R-:W3:Y:S01]  /*00e0*/  LDC.64 R12, c[0x0][0x238] ;  /* 0x00008e00ff0c7b82 */ /* 0x000ee20000000a00 */
[C---:B------:R-:W-:Y:S01]  /*00f0*/  ISETP.GE.AND P0, PT, R0.reuse, 0xc40, PT ;  /* 0x00000c400000780c */ /* 0x040fe20003f06270 */
[----:B------:R-:W-:-:S05]  /*0100*/  IMAD.HI R2, R0, 0x5397829d, RZ ;  /* 0x5397829d00027827 */ /* 0x000fca00078e02ff */
[----:B------:R-:W-:-:S04]  /*0110*/  SHF.R.U32.HI R3, RZ, 0x1f, R2 ;  /* 0x0000001fff037819 */ /* 0x000fc80000011602 */
[----:B------:R-:W-:-:S04]  /*0120*/  LEA.HI.SX32 R3, R2, R3, 0x1a ;  /* 0x0000000302037211 */ /* 0x000fc800078fd2ff */
[----:B------:R-:W-:-:S04]  /*0130*/  LEA.HI R2, R3, R3, RZ, 0x2 ;  /* 0x0000000303027211 */ /* 0x000fc800078f10ff */
[----:B------:R-:W-:-:S04]  /*0140*/  LOP3.LUT R2, R2, 0xfffffffc, RZ, 0xc0, !PT ;  /* 0xfffffffc02027812 */ /* 0x000fc800078ec0ff */
[----:B------:R-:W-:-:S05]  /*0150*/  IADD3 R15, R3, -R2, RZ ;  /* 0x80000002030f7210 */ /* 0x000fca0007ffe0ff */
[----:B--2---:R-:W-:-:S05]  /*0160*/  IMAD.WIDE R18, R15, 0x4, R18 ;  /* 0x000000040f127825 */ /* 0x004fca00078e0212 */
[----:B------:R-:W2:Y:S04]  /*0170*/  @!P0 LDG.E.EL R7, desc[UR4][R18.64] ;  /* 0x0000000412078981 */ /* 0x000ea8000c2e1900 */
[----:B------:R5:W2:Y:S01]  /*0180*/  @!P0 LDG.E.EL R11, desc[UR4][R18.64] ;  /* 0x00000004120b8981 */ /* 0x000aa2000c2e1900 */
[----:B------:R-:W-:Y:S02]  /*0190*/  CS2R R4, SRZ ;  /* 0x0000000000047805 */ /* 0x000fe4000001ff00 */
[----:B------:R-:W-:Y:S01]  /*01a0*/  CS2R R2, SRZ ;  /* 0x0000000000027805 */ /* 0x000fe2000001ff00 */
[----:B----4-:R-:W-:-:S05]  /*01b0*/  IMAD.WIDE R16, R0, 0x4, R16 ;  /* 0x0000000400107825 */ /* 0x010fca00078e0210 */
[----:B------:R-:W4:Y:S01]  /*01c0*/  @!P0 LDG.E.64 R4, desc[UR4][R16.64] ;  /* 0x0000000410048981 */ /* 0x000f22000c1e1b00 */
[----:B-----5:R-:W-:-:S04]  /*01d0*/  IMAD.WIDE R18, R0, 0x4, R20 ;  /* 0x0000000400127825 */ /* 0x020fc800078e0214 */
[C---:B0-----:R-:W-:Y:S01]  /*01e0*/  IMAD.WIDE R20, R15.reuse, 0x4, R22 ;  /* 0x000000040f147825 */ /* 0x041fe200078e0216 */
[----:B------:R0:W4:Y:S03]  /*01f0*/  @!P0 LDG.E.64 R2, desc[UR4][R18.64] ;  /* 0x0000000412028981 */ /* 0x000126000c1e1b00 */
[C---:B-1----:R-:W-:Y:S01]  /*0200*/  IMAD.WIDE R8, R15.reuse, 0x4, R8 ;  /* 0x000000040f087825 */ /* 0x042fe200078e0208 */
[----:B------:R-:W5:Y:S03]  /*0210*/  @!P0 LDG.E.EL R10, desc[UR4][R20.64] ;  /* 0x00000004140a8981 */ /* 0x000f66000c2e1900 */
[----:B---3--:R-:W-:Y:S01]  /*0220*/  IMAD.WIDE R22, R15, 0x4, R12 ;  /* 0x000000040f167825 */ /* 0x008fe200078e020c */
[----:B------:R-:W3:Y:S01]  /*0230*/  @!P0 LDG.E.EL R6, desc[UR4][R20.64] ;  /* 0x0000000414068981 */ /* 0x000ee2000c2e1900 */
[----:B------:R-:W-:-:S02]  /*0240*/  CS2R R14, SRZ ;  /* 0x00000000000e7805 */ /* 0x000fc4000001ff00 */
[----:B------:R-:W-:-:S04]  /*0250*/  CS2R R12, SRZ ;  /* 0x00000000000c7805 */ /* 0x000fc8000001ff00 */
[----:B------:R-:W3:Y:S04]  /*0260*/  @!P0 LDG.E.EL R14, desc[UR4][R8.64] ;  /* 0x00000004080e8981 */ /* 0x000ee8000c2e1900 */
[----:B------:R1:W3:Y:S04]  /*0270*/  @!P0 LDG.E.EL R15, desc[UR4][R8.64] ;  /* 0x00000004080f8981 */ /* 0x0002e8000c2e1900 */
[----:B------:R-:W3:Y:S04]  /*0280*/  @!P0 LDG.E.EL R13, desc[UR4][R22.64] ;  /* 0x00000004160d8981 */ /* 0x000ee8000c2e1900 */
[----:B------:R-:W3:Y:S01]  /*0290*/  @!P0 LDG.E.EL R12, desc[UR4][R22.64] ;  /* 0x00000004160c8981 */ /* 0x000ee2000c2e1900 */
[----:B0-----:R-:W-:Y:S01]  /*02a0*/  HFMA2.MMA R18, -RZ, RZ, 1.625, 0 ;  /* 0x3e800000ff127435 */ /* 0x001fe200000001ff */
[----:B-1----:R-:W0:Y:S02]  /*02b0*/  LDC.64 R8, c[0x0][0x240] ;  /* 0x00009000ff087b82 */ /* 0x002e240000000a00 */
[----:B0-----:R-:W-:-:S04]  /*02c0*/  IMAD.WIDE R8, R0, 0x4, R8 ;  /* 0x0000000400087825 */ /* 0x001fc800078e0208 */
[----:B--2---:R-:W-:Y:S01]  /*02d0*/  FADD R7, R7, 9.9999997473787516356e-06 ;  /* 0x3727c5ac07077421 */ /* 0x004fe20000000000 */
[----:B------:R-:W-:-:S03]  /*02e0*/  FADD R11, R11, 9.9999997473787516356e-06 ;  /* 0x3727c5ac0b0b7421 */ /* 0x000fc60000000000 */
[----:B------:R-:W0:Y:S08]  /*02f0*/  MUFU.SQRT R16, R7 ;  /* 0x0000000700107308 */ /* 0x000e300000002000 */
[----:B------:R-:W1:Y:S01]  /*0300*/  MUFU.SQRT R17, R11 ;  /* 0x0000000b00117308 */ /* 0x000e620000002000 */
[C---:B0-----:R-:W-:Y:S02]  /*0310*/  FSETP.GT.AND P1, PT, R16.reuse, 8.50705917302346158658e+37, PT ;  /* 0x7e8000001000780b */ /* 0x041fe40003f24000 */
[----:B------:R-:W-:-:S02]  /*0320*/  FSETP.GEU.AND P3, PT, R16, 1.175494350822287508e-38, PT ;  /* 0x008000001000780b */ /* 0x000fc40003f6e000 */
[C---:B-1----:R-:W-:Y:S02]  /*0330*/  FSETP.GT.AND P2, PT, R17.reuse, 8.50705917302346158658e+37, PT ;  /* 0x7e8000001100780b */ /* 0x042fe40003f44000 */
[----:B------:R-:W-:-:S07]  /*0340*/  FSETP.GEU.AND P4, PT, R17, 1.175494350822287508e-38, PT ;  /* 0x008000001100780b */ /* 0x000fce0003f8e000 */
[----:B------:R-:W-:-:S04]  /*0350*/  @P1 FMUL R16, R16, 0.25 ;  /* 0x3e80000010101820 */ /* 0x000fc80000400000 */
[----:B------:R-:W-:Y:S01]  /*0360*/  @!P3 FMUL R16, R16, 16777216 ;  /* 0x4b8000001010b820 */ /* 0x000fe20000400000 */
[----:B------:R-:W-:-:S04]  /*0370*/  @P2 FMUL R17, R17, 0.25 ;  /* 0x3e80000011112820 */ /* 0x000fc80000400000 */
[----:B------:R-:W-:Y:S01]  /*0380*/  @!P4 FMUL R17, R17, 16777216 ;  /* 0x4b8000001111c820 */ /* 0x000fe20000400000 */
[----:B------:R-:W0:Y:S01]  /*0390*/  MUFU.RCP R16, R16 ;  /* 0x0000001000107308 */ /* 0x000e220000001000 */
[----:B------:R-:W-:-:S07]  /*03a0*/  FSEL R11, R18, 1, P1 ;  /* 0x3f800000120b7808 */ /* 0x000fce0000800000 */
[----:B------:R-:W1:Y:S01]  /*03b0*/  MUFU.RCP R17, R17 ;  /* 0x0000001100117308 */ /* 0x000e620000001000 */
[----:B------:R-:W-:Y:S01]  /*03c0*/  FSEL R18, R18, 1, P2 ;  /* 0x3f80000012127808 */ /* 0x000fe20001000000 */
[----:B------:R-:W-:Y:S01]  /*03d0*/  @!P3 FMUL R11, R11, 16777216 ;  /* 0x4b8000000b0bb820 */ /* 0x000fe20000400000 */
[----:B----4-:R-:W-:Y:S01]  /*03e0*/  FADD R5, R3, R5 ;  /* 0x0000000503057221 */ /* 0x010fe20000000000 */
[----:B------:R-:W-:Y:S02]  /*03f0*/  FADD R7, R2, R4 ;  /* 0x0000000402077221 */ /* 0x000fe40000000000 */
[----:B------:R-:W-:Y:S01]  /*0400*/  @!P4 FMUL R18, R18, 16777216 ;  /* 0x4b8000001212c820 */ /* 0x000fe20000400000 */
[----:B0-----:R-:W-:Y:S01]  /*0410*/  FMUL R19, R16, R11 ;  /* 0x0000000b10137220 */ /* 0x001fe20000400000 */
[----:B-----5:R-:W-:Y:S01]  /*0420*/  FADD R10, R7, -R10 ;  /* 0x8000000a070a7221 */ /* 0x020fe20000000000 */
[----:B---3--:R-:W-:Y:S01]  /*0430*/  FADD R11, R5, -R6 ;  /* 0x80000006050b7221 */ /* 0x008fe20000000000 */
[----:B------:R-:W0:Y:S01]  /*0440*/  LDC.64 R2, c[0x0][0x248] ;  /* 0x00009200ff027b82 */ /* 0x000e220000000a00 */
[----:B-1----:R-:W-:Y:S01]  /*0450*/  FMUL R18, R17, R18 ;  /* 0x0000001211127220 */ /* 0x002fe20000400000 */
[----:B------:R-:W-:-:S03]  /*0460*/  FMUL R4, R10, R19 ;  /* 0x000000130a047220 */ /* 0x000fc60000400000 */
[----:B------:R-:W-:Y:S01]  /*0470*/  FMUL R5, R11, R18 ;  /* 0x000000120b057220 */ /* 0x000fe20000400000 */
[----:B------:R-:W-:-:S03]  /*0480*/  FFMA R4, R4, R14, R13 ;  /* 0x0000000e04047223 */ /* 0x000fc6000000000d */
[----:B------:R-:W-:Y:S02]  /*0490*/  FFMA R5, R5, R15, R12 ;  /* 0x0000000f05057223 */ /* 0x000fe4000000000c */
[----:B------:R-:W-:-:S03]  /*04a0*/  FSETP.GEU.AND P1, PT, R4, RZ, PT ;  /* 0x000000ff0400720b */ /* 0x000fc60003f2e000 */
[C---:B------:R-:W-:Y:S02]  /*04b0*/  FSETP.GEU.AND P2, PT, R5.reuse, RZ, PT ;  /* 0x000000ff0500720b */ /* 0x040fe40003f4e000 */
[----:B------:R-:W-:Y:S02]  /*04c0*/  FSEL R4, R4, RZ, P1 ;  /* 0x000000ff04047208 */ /* 0x000fe40000800000 */
[----:B------:R-:W-:Y:S01]  /*04d0*/  FSEL R5, R5, RZ, P2 ;  /* 0x000000ff05057208 */ /* 0x000fe20001000000 */
[----:B0-----:R-:W-:-:S04]  /*04e0*/  IMAD.WIDE R2, R0, 0x4, R2 ;  /* 0x0000000400027825 */ /* 0x001fc800078e0202 */
[----:B------:R0:W-:Y:S02]  /*04f0*/  @!P0 STG.E.64 desc[UR4][R8.64], R4 ;  /* 0x0000000408008986 */ /* 0x0001e4000c101b04 */
[----:B0-----:R-:W-:Y:S05]  /*0500*/  @P0 EXIT ;  /* 0x000000000000094d */ /* 0x001fea0003800000 */
[----:B------:R-:W-:Y:S01]  /*0510*/  STG.E.64 desc[UR4][R2.64], R10 ;  /* 0x0000000a02007986 */ /* 0x000fe2000c101b04 */
[----:B------:R-:W-:Y:S05]  /*0520*/  EXIT ;  /* 0x000000000000794d */ /* 0x000fea0003800000 */
.L_x_0:
[----:B------:R-:W-:-:S00]  /*0530*/  BRA `(.L_x_0) ;  /* 0xfffffffc00fc7947 */ /* 0x000fc0000383ffff */
[----:B------:R-:W-:-:S00]  /*0540*/  NOP ;  /* 0x0000000000007918 */ /* 0x000fc00000000000 */
        /* <DEDUP_REMOVED lines=11> */
.L_x_1:


//--------------------- .nv.global.init           --------------------------
	.section	.nv.global.init,"aw",@progbits
.nv.global.init:
	.type		_$_str,@object
	.size		_$_str,(_$_str_$_2 - _$_str)
_$_str:
        /*0000*/ 	.byte	0x5f, 0x5f, 0x43, 0x55, 0x44, 0x41, 0x5f, 0x46, 0x54, 0x5a, 0x00
	.type		_$_str_$_2,@object
	.size		_$_str_$_2,(.L_1 - _$_str_$_2)
_$_str_$_2:
        /*000b*/ 	.byte	0x5f, 0x5f, 0x43, 0x55, 0x44, 0x41, 0x5f, 0x50, 0x52, 0x45, 0x43, 0x5f, 0x53, 0x51, 0x52, 0x54
        /*001b*/ 	.byte	0x00
.L_1:


//--------------------- .nv.constant0.triton_poi_fused__native_batch_norm_legit_no_training_add_native_batch_norm_backward_relu_3 --------------------------
	.section	.nv.constant0.triton_poi_fused__native_batch_norm_legit_no_training_add_native_batch_norm_backward_relu_3,"a",@progbits
	.sectionflags	@""
	.align	4
.nv.constant0.triton_poi_fused__native_batch_norm_legit_no_training_add_native_batch_norm_backward_relu_3:
	.zero		596
